	.headerflags	@"EF_CUDA_TEXMODE_UNIFIED EF_CUDA_64BIT_ADDRESS EF_CUDA_ACCELERATORS EF_CUDA_SM90 EF_CUDA_VIRTUAL_SM(EF_CUDA_SM90)"
	.elftype	@"ET_EXEC"


//--------------------- .nv.info                  --------------------------
	.section	.nv.info,"",@"SHT_CUDA_INFO"
	.align	4


	//----- nvinfo : EIATTR_REGCOUNT
	.align		4
        /*0000*/ 	.byte	0x04, 0x2f
        /*0002*/ 	.short	(.L_3 - .L_2)
	.align		4
.L_2:
        /*0004*/ 	.word	index@(triton_poi_fused__native_batch_norm_legit_no_training_6)
        /*0008*/ 	.word	0x00000016


	//----- nvinfo : EIATTR_MIN_STACK_SIZE
	.align		4
.L_3:
        /*000c*/ 	.byte	0x04, 0x12
        /*000e*/ 	.short	(.L_5 - .L_4)
	.align		4
.L_4:
        /*0010*/ 	.word	index@(triton_poi_fused__native_batch_norm_legit_no_training_6)
        /*0014*/ 	.word	0x00000000


	//----- nvinfo : EIATTR_FRAME_SIZE
	.align		4
.L_5:
        /*0018*/ 	.byte	0x04, 0x11
        /*001a*/ 	.short	(.L_7 - .L_6)
	.align		4
.L_6:
        /*001c*/ 	.word	index@(triton_poi_fused__native_batch_norm_legit_no_training_6)
        /*0020*/ 	.word	0x00000000


	//----- nvinfo : EIATTR_MIN_STACK_SIZE
	.align		4
.L_7:
        /*0024*/ 	.byte	0x04, 0x12
        /*0026*/ 	.short	(.L_9 - .L_8)
	.align		4
.L_8:
        /*0028*/ 	.word	index@(triton_poi_fused__native_batch_norm_legit_no_training_6)
        /*002c*/ 	.word	0x00000000
.L_9:


//--------------------- .nv.info.triton_poi_fused__native_batch_norm_legit_no_training_6 --------------------------
	.section	.nv.info.triton_poi_fused__native_batch_norm_legit_no_training_6,"",@"SHT_CUDA_INFO"
	.sectionflags	@""
	.align	4


	//----- nvinfo : EIATTR_CUDA_API_VERSION
	.align		4
        /*0000*/ 	.byte	0x04, 0x37
        /*0002*/ 	.short	(.L_11 - .L_10)
.L_10:
        /*0004*/ 	.word	0x0000007c


	//----- nvinfo : EIATTR_KPARAM_INFO
	.align		4
.L_11:
        /*0008*/ 	.byte	0x04, 0x17
        /*000a*/ 	.short	(.L_13 - .L_12)
.L_12:
        /*000c*/ 	.word	0x00000000
        /*0010*/ 	.short	0x0006
        /*0012*/ 	.short	0x0030
        /*0014*/ 	.byte	0x00, 0xf0, 0x11, 0x00


	//----- nvinfo : EIATTR_KPARAM_INFO
	.align		4
.L_13:
        /*0018*/ 	.byte	0x04, 0x17
        /*001a*/ 	.short	(.L_15 - .L_14)
.L_14:
        /*001c*/ 	.word	0x00000000
        /*0020*/ 	.short	0x0005
        /*0022*/ 	.short	0x0028
        /*0024*/ 	.byte	0x00, 0xf4, 0x21, 0x00


	//----- nvinfo : EIATTR_KPARAM_INFO
	.align		4
.L_15:
        /*0028*/ 	.byte	0x04, 0x17
        /*002a*/ 	.short	(.L_17 - .L_16)
.L_16:
        /*002c*/ 	.word	0x00000000
        /*0030*/ 	.short	0x0004
        /*0032*/ 	.short	0x0020
        /*0034*/ 	.byte	0x00, 0xf4, 0x21, 0x00


	//----- nvinfo : EIATTR_KPARAM_INFO
	.align		4
.L_17:
        /*0038*/ 	.byte	0x04, 0x17
        /*003a*/ 	.short	(.L_19 - .L_18)
.L_18:
        /*003c*/ 	.word	0x00000000
        /*0040*/ 	.short	0x0003
        /*0042*/ 	.short	0x0018
        /*0044*/ 	.byte	0x00, 0xf4, 0x21, 0x00


	//----- nvinfo : EIATTR_KPARAM_INFO
	.align		4
.L_19:
        /*0048*/ 	.byte	0x04, 0x17
        /*004a*/ 	.short	(.L_21 - .L_20)
.L_20:
        /*004c*/ 	.word	0x00000000
        /*0050*/ 	.short	0x0002
        /*0052*/ 	.short	0x0010
        /*0054*/ 	.byte	0x00, 0xf4, 0x21, 0x00


	//----- nvinfo : EIATTR_KPARAM_INFO
	.align		4
.L_21:
        /*0058*/ 	.byte	0x04, 0x17
        /*005a*/ 	.short	(.L_23 - .L_22)
.L_22:
        /*005c*/ 	.word	0x00000000
        /*0060*/ 	.short	0x0001
        /*0062*/ 	.short	0x0008
        /*0064*/ 	.byte	0x00, 0xf4, 0x21, 0x00


	//----- nvinfo : EIATTR_KPARAM_INFO
	.align		4
.L_23:
        /*0068*/ 	.byte	0x04, 0x17
        /*006a*/ 	.short	(.L_25 - .L_24)
.L_24:
        /*006c*/ 	.word	0x00000000
        /*0070*/ 	.short	0x0000
        /*0072*/ 	.short	0x0000
        /*0074*/ 	.byte	0x00, 0xf4, 0x21, 0x00


	//----- nvinfo : EIATTR_SPARSE_MMA_MASK
	.align		4
.L_25:
        /*0078*/ 	.byte	0x03, 0x50
        /*007a*/ 	.short	0x0000


	//----- nvinfo : EIATTR_MAXREG_COUNT
	.align		4
        /*007c*/ 	.byte	0x03, 0x1b
        /*007e*/ 	.short	0x00ff


	//----- nvinfo : EIATTR_EXIT_INSTR_OFFSETS
	.align		4
        /*0080*/ 	.byte	0x04, 0x1c
        /*0082*/ 	.short	(.L_27 - .L_26)


	//   ....[0]....
.L_26:
        /*0084*/ 	.word	0x000003d0


	//   ....[1]....
        /*0088*/ 	.word	0x000003f0


	//----- nvinfo : EIATTR_REQNTID
	.align		4
.L_27:
        /*008c*/ 	.byte	0x04, 0x10
        /*008e*/ 	.short	(.L_29 - .L_28)
.L_28:
        /*0090*/ 	.word	0x00000080
        /*0094*/ 	.word	0x00000001
        /*0098*/ 	.word	0x00000001


	//----- nvinfo : EIATTR_CBANK_PARAM_SIZE
	.align		4
.L_29:
        /*009c*/ 	.byte	0x03, 0x19
        /*009e*/ 	.short	0x0034


	//----- nvinfo : EIATTR_PARAM_CBANK
	.align		4
        /*00a0*/ 	.byte	0x04, 0x0a
        /*00a2*/ 	.short	(.L_31 - .L_30)
	.align		4
.L_30:
        /*00a4*/ 	.word	index@(.nv.constant0.triton_poi_fused__native_batch_norm_legit_no_training_6)
        /*00a8*/ 	.short	0x0210
        /*00aa*/ 	.short	0x0034


	//----- nvinfo : EIATTR_SW_WAR
	.align		4
.L_31:
        /*00ac*/ 	.byte	0x04, 0x36
        /*00ae*/ 	.short	(.L_33 - .L_32)
.L_32:
        /*00b0*/ 	.word	0x00000008
.L_33:


//--------------------- .nv.callgraph             --------------------------
	.section	.nv.callgraph,"",@"SHT_CUDA_CALLGRAPH"
	.align	4
	.sectionentsize	8
	.align		4
        /*0000*/ 	.word	0x00000000
	.align		4
        /*0004*/ 	.word	0xffffffff
	.align		4
        /*0008*/ 	.word	0x00000000
	.align		4
        /*000c*/ 	.word	0xfffffffe
	.align		4
        /*0010*/ 	.word	0x00000000
	.align		4
        /*0014*/ 	.word	0xfffffffd
	.align		4
        /*0018*/ 	.word	0x00000000
	.align		4
        /*001c*/ 	.word	0xfffffffc


//--------------------- .nv.constant4             --------------------------
	.section	.nv.constant4,"a",@progbits
	.align	8
	.align		8
.nv.constant4:
        /*0000*/ 	.dword	_$_str
	.align		8
        /*0008*/ 	.dword	_$_str_$_2


//--------------------- .text.triton_poi_fused__native_batch_norm_legit_no_training_6 --------------------------
	.section	.text.triton_poi_fused__native_batch_norm_legit_no_training_6,"ax",@progbits
	.align	128
        .global         triton_poi_fused__native_batch_norm_legit_no_training_6
        .type           triton_poi_fused__native_batch_norm_legit_no_training_6,@function
        .size           triton_poi_fused__native_batch_norm_legit_no_training_6,(.L_x_1 - triton_poi_fused__native_batch_norm_legit_no_training_6)
        .other          triton_poi_fused__native_batch_norm_legit_no_training_6,@"STO_CUDA_ENTRY STV_DEFAULT"
triton_poi_fused__native_batch_norm_legit_no_training_6:
.text.triton_poi_fused__native_batch_norm_legit_no_training_6:
[----:B------:R-:W0:Y:S01]  /*0000*/  LDC R1, c[0x0][0x28] ;  /* 0x00000a00ff017b82 */ /* 0x000e220000000800 */
[----:B------:R-:W1:Y:S07]  /*0010*/  S2R R0, SR_TID.X ;  /* 0x0000000000007919 */ /* 0x000e6e0000002100 */
[----:B------:R-:W2:Y:S01]  /*0020*/  LDC.64 R8, c[0x0][0x220] ;  /* 0x00008800ff087b82 */ /* 0x000ea20000000a00 */
[----:B------:R-:W-:Y:S01]  /*0030*/  ULDC.64 UR4, c[0x0][0x208] ;  /* 0x0000820000047ab9 */ /* 0x000fe20000000a00 */
[----:B------:R-:W3:Y:S06]  /*0040*/  S2R R3, SR_CTAID.X ;  /* 0x0000000000037919 */ /* 0x000eec0000002500 */
[----:B------:R-:W4:Y:S08]  /*0050*/  LDC.64 R12, c[0x0][0x210] ;  /* 0x00008400ff0c7b82 */ /* 0x000f300000000a00 */
[----:B------:R-:W5:Y:S08]  /*0060*/  LDC.64 R14, c[0x0][0x218] ;  /* 0x00008600ff0e7b82 */ /* 0x000f700000000a00 */
[----:B------:R-:W5:Y:S01]  /*0070*/  LDC.64 R16, c[0x0][0x228] ;  /* 0x00008a00ff107b82 */ /* 0x000f620000000a00 */
[----:B-1----:R-:W-:-:S07]  /*0080*/  SHF.L.U32 R0, R0, 0x1, RZ ;  /* 0x0000000100007819 */ /* 0x002fce00000006ff */
[----:B------:R-:W1:Y:S01]  /*0090*/  LDC.64 R18, c[0x0][0x230] ;  /* 0x00008c00ff127b82 */ /* 0x000e620000000a00 */
[----:B------:R-:W-:-:S04]  /*00a0*/  LOP3.LUT R0, R0, 0xfe, RZ, 0xc0, !PT ;  /* 0x000000fe00007812 */ /* 0x000fc800078ec0ff */
[----:B---3--:R-:W-:-:S04]  /*00b0*/  LEA R0, R3, R0, 0x8 ;  /* 0x0000000003007211 */ /* 0x008fc800078e40ff */
[C---:B------:R-:W-:Y:S01]  /*00c0*/  ISETP.GE.AND P4, PT, R0.reuse, 0x5460, PT ;  /* 0x000054600000780c */ /* 0x040fe20003f86270 */
[----:B------:R-:W-:-:S05]  /*00d0*/  IMAD.HI R2, R0, 0x2aaaaaab, RZ ;  /* 0x2aaaaaab00027827 */ /* 0x000fca00078e02ff */
[----:B------:R-:W-:-:S04]  /*00e0*/  SHF.R.U32.HI R3, RZ, 0x1f, R2 ;  /* 0x0000001fff037819 */ /* 0x000fc80000011602 */
[----:B------:R-:W-:-:S05]  /*00f0*/  LEA.HI R3, R2, R3, RZ, 0x1e ;  /* 0x0000000302037211 */ /* 0x000fca00078ff0ff */
[----:B------:R-:W-:Y:S01]  /*0100*/  IMAD R11, R3, -0x18, R0 ;  /* 0xffffffe8030b7824 */ /* 0x000fe200078e0200 */
[----:B------:R-:W-:-:S03]  /*0110*/  CS2R R2, SRZ ;  /* 0x0000000000027805 */ /* 0x000fc6000001ff00 */
[----:B--2---:R-:W-:-:S05]  /*0120*/  IMAD.WIDE R8, R11, 0x4, R8 ;  /* 0x000000040b087825 */ /* 0x004fca00078e0208 */
[----:B------:R2:W3:Y:S01]  /*0130*/  @!P4 LDG.E.EL.64 R2, desc[UR4][R8.64] ;  /* 0x000000040802c981 */ /* 0x0004e2000c2e1b00 */
[----:B------:R-:W-:Y:S02]  /*0140*/  CS2R R4, SRZ ;  /* 0x0000000000047805 */ /* 0x000fe4000001ff00 */
[----:B------:R-:W-:Y:S01]  /*0150*/  CS2R R6, SRZ ;  /* 0x0000000000067805 */ /* 0x000fe2000001ff00 */
[----:B----4-:R-:W-:-:S04]  /*0160*/  IMAD.WIDE R12, R0, 0x4, R12 ;  /* 0x00000004000c7825 */ /* 0x010fc800078e020c */
[C---:B-----5:R-:W-:Y:S01]  /*0170*/  IMAD.WIDE R14, R11.reuse, 0x4, R14 ;  /* 0x000000040b0e7825 */ /* 0x060fe200078e020e */
[----:B------:R-:W4:Y:S04]  /*0180*/  @!P4 LDG.E.64 R4, desc[UR4][R12.64] ;  /* 0x000000040c04c981 */ /* 0x000f28000c1e1b00 */
[----:B------:R5:W4:Y:S01]  /*0190*/  @!P4 LDG.E.EL.64 R6, desc[UR4][R14.64] ;  /* 0x000000040e06c981 */ /* 0x000b22000c2e1b00 */
[----:B0-----:R-:W-:Y:S01]  /*01a0*/  IMAD.WIDE R16, R11, 0x4, R16 ;  /* 0x000000040b107825 */ /* 0x001fe200078e0210 */
[----:B--2---:R-:W-:-:S03]  /*01b0*/  CS2R R8, SRZ ;  /* 0x0000000000087805 */ /* 0x004fc6000001ff00 */
[----:B-1----:R-:W-:Y:S01]  /*01c0*/  IMAD.WIDE R18, R11, 0x4, R18 ;  /* 0x000000040b127825 */ /* 0x002fe200078e0212 */
[----:B------:R-:W-:-:S04]  /*01d0*/  CS2R R10, SRZ ;  /* 0x00000000000a7805 */ /* 0x000fc8000001ff00 */
[----:B------:R-:W2:Y:S04]  /*01e0*/  @!P4 LDG.E.EL.64 R8, desc[UR4][R18.64] ;  /* 0x000000041208c981 */ /* 0x000ea8000c2e1b00 */
[----:B------:R-:W2:Y:S01]  /*01f0*/  @!P4 LDG.E.EL.64 R10, desc[UR4][R16.64] ;  /* 0x00000004100ac981 */ /* 0x000ea2000c2e1b00 */
[----:B-----5:R-:W-:Y:S01]  /*0200*/  HFMA2.MMA R15, -RZ, RZ, 1.625, 0 ;  /* 0x3e800000ff0f7435 */ /* 0x020fe200000001ff */
[----:B---3--:R-:W-:Y:S01]  /*0210*/  FADD R2, R2, 9.9999997473787516356e-06 ;  /* 0x3727c5ac02027421 */ /* 0x008fe20000000000 */
[----:B------:R-:W-:-:S03]  /*0220*/  FADD R12, R3, 9.9999997473787516356e-06 ;  /* 0x3727c5ac030c7421 */ /* 0x000fc60000000000 */
[----:B------:R0:W1:Y:S08]  /*0230*/  MUFU.SQRT R13, R2 ;  /* 0x00000002000d7308 */ /* 0x0000700000002000 */
[----:B------:R-:W3:Y:S01]  /*0240*/  MUFU.SQRT R14, R12 ;  /* 0x0000000c000e7308 */ /* 0x000ee20000002000 */
[----:B0-----:R-:W0:Y:S01]  /*0250*/  LDC.64 R2, c[0x0][0x238] ;  /* 0x00008e00ff027b82 */ /* 0x001e220000000a00 */
[----:B-1----:R-:W-:-:S02]  /*0260*/  FSETP.GT.AND P0, PT, R13, 8.50705917302346158658e+37, PT ;  /* 0x7e8000000d00780b */ /* 0x002fc40003f04000 */
[----:B------:R-:W-:Y:S02]  /*0270*/  FSETP.GEU.AND P2, PT, R13, 1.175494350822287508e-38, PT ;  /* 0x008000000d00780b */ /* 0x000fe40003f4e000 */
[C---:B---3--:R-:W-:Y:S02]  /*0280*/  FSETP.GT.AND P1, PT, R14.reuse, 8.50705917302346158658e+37, PT ;  /* 0x7e8000000e00780b */ /* 0x048fe40003f24000 */
[----:B------:R-:W-:-:S07]  /*0290*/  FSETP.GEU.AND P3, PT, R14, 1.175494350822287508e-38, PT ;  /* 0x008000000e00780b */ /* 0x000fce0003f6e000 */
[----:B------:R-:W-:-:S04]  /*02a0*/  @P0 FMUL R13, R13, 0.25 ;  /* 0x3e8000000d0d0820 */ /* 0x000fc80000400000 */
[----:B------:R-:W-:Y:S01]  /*02b0*/  @!P2 FMUL R13, R13, 16777216 ;  /* 0x4b8000000d0da820 */ /* 0x000fe20000400000 */
[----:B------:R-:W-:-:S04]  /*02c0*/  @P1 FMUL R14, R14, 0.25 ;  /* 0x3e8000000e0e1820 */ /* 0x000fc80000400000 */
[----:B------:R-:W-:Y:S01]  /*02d0*/  @!P3 FMUL R14, R14, 16777216 ;  /* 0x4b8000000e0eb820 */ /* 0x000fe20000400000 */
[----:B------:R-:W1:Y:S01]  /*02e0*/  MUFU.RCP R13, R13 ;  /* 0x0000000d000d7308 */ /* 0x000e620000001000 */
[----:B------:R-:W-:-:S07]  /*02f0*/  FSEL R12, R15, 1, P0 ;  /* 0x3f8000000f0c7808 */ /* 0x000fce0000000000 */
[----:B------:R-:W3:Y:S01]  /*0300*/  MUFU.RCP R14, R14 ;  /* 0x0000000e000e7308 */ /* 0x000ee20000001000 */
[----:B------:R-:W-:Y:S01]  /*0310*/  FSEL R15, R15, 1, P1 ;  /* 0x3f8000000f0f7808 */ /* 0x000fe20000800000 */
[----:B------:R-:W-:Y:S01]  /*0320*/  @!P2 FMUL R12, R12, 16777216 ;  /* 0x4b8000000c0ca820 */ /* 0x000fe20000400000 */
[----:B----4-:R-:W-:-:S03]  /*0330*/  FADD R4, -R6, R4 ;  /* 0x0000000406047221 */ /* 0x010fc60000000100 */
[----:B------:R-:W-:Y:S01]  /*0340*/  @!P3 FMUL R15, R15, 16777216 ;  /* 0x4b8000000f0fb820 */ /* 0x000fe20000400000 */
[----:B------:R-:W-:Y:S01]  /*0350*/  FADD R5, -R7, R5 ;  /* 0x0000000507057221 */ /* 0x000fe20000000100 */
[----:B-1----:R-:W-:Y:S02]  /*0360*/  FMUL R13, R13, R12 ;  /* 0x0000000c0d0d7220 */ /* 0x002fe40000400000 */
[----:B---3--:R-:W-:Y:S02]  /*0370*/  FMUL R6, R14, R15 ;  /* 0x0000000f0e067220 */ /* 0x008fe40000400000 */
[----:B------:R-:W-:Y:S02]  /*0380*/  FMUL R13, R4, R13 ;  /* 0x0000000d040d7220 */ /* 0x000fe40000400000 */
[----:B------:R-:W-:Y:S01]  /*0390*/  FMUL R6, R5, R6 ;  /* 0x0000000605067220 */ /* 0x000fe20000400000 */
[----:B0-----:R-:W-:-:S04]  /*03a0*/  IMAD.WIDE R2, R0, 0x4, R2 ;  /* 0x0000000400027825 */ /* 0x001fc800078e0202 */
[----:B--2---:R-:W-:Y:S01]  /*03b0*/  FFMA R8, R13, R10, R8 ;  /* 0x0000000a0d087223 */ /* 0x004fe20000000008 */
[----:B------:R-:W-:Y:S01]  /*03c0*/  FFMA R9, R6, R11, R9 ;  /* 0x0000000b06097223 */ /* 0x000fe20000000009 */
[----:B------:R-:W-:Y:S06]  /*03d0*/  @P4 EXIT ;  /* 0x000000000000494d */ /* 0x000fec0003800000 */
[----:B------:R-:W-:Y:S01]  /*03e0*/  STG.E.64 desc[UR4][R2.64], R8 ;  /* 0x0000000802007986 */ /* 0x000fe2000c101b04 */
[----:B------:R-:W-:Y:S05]  /*03f0*/  EXIT ;  /* 0x000000000000794d */ /* 0x000fea0003800000 */
.L_x_0:
[----:B------:R-:W-:-:S00]  /*0400*/  BRA `(.L_x_0) ;  /* 0xfffffffc00fc7947 */ /* 0x000fc0000383ffff */
[----:B------:R-:W-:-:S00]  /*0410*/  NOP ;  /* 0x0000000000007918 */ /* 0x000fc00000000000 */
        /* <DEDUP_REMOVED lines=14> */
.L_x_1:


//--------------------- .nv.global.init           --------------------------
	.section	.nv.global.init,"aw",@progbits
.nv.global.init:
	.type		_$_str,@object
	.size		_$_str,(_$_str_$_2 - _$_str)
_$_str:
        /*0000*/ 	.byte	0x5f, 0x5f, 0x43, 0x55, 0x44, 0x41, 0x5f, 0x46, 0x54, 0x5a, 0x00
	.type		_$_str_$_2,@object
	.size		_$_str_$_2,(.L_1 - _$_str_$_2)
_$_str_$_2:
        /*000b*/ 	.byte	0x5f, 0x5f, 0x43, 0x55, 0x44, 0x41, 0x5f, 0x50, 0x52, 0x45, 0x43, 0x5f, 0x53, 0x51, 0x52, 0x54
        /*001b*/ 	.byte	0x00
.L_1:


//--------------------- .nv.constant0.triton_poi_fused__native_batch_norm_legit_no_training_6 --------------------------
	.section	.nv.constant0.triton_poi_fused__native_batch_norm_legit_no_training_6,"a",@progbits
	.sectionflags	@""
	.align	4
.nv.constant0.triton_poi_fused__native_batch_norm_legit_no_training_6:
	.zero		580
